//
// Generated by NVIDIA NVVM Compiler
//
// Compiler Build ID: CL-36424714
// Cuda compilation tools, release 13.0, V13.0.88
// Based on NVVM 20.0.0
//

.version 9.0
.target sm_100
.address_size 64

	// .globl	_Z12FusedBaisAddILi10E30MaskScaleAndElemwiseAddFunctorIfEfEvT0_PT1_S4_S4_ii

.visible .entry _Z12FusedBaisAddILi10E30MaskScaleAndElemwiseAddFunctorIfEfEvT0_PT1_S4_S4_ii(
	.param .align 8 .b8 _Z12FusedBaisAddILi10E30MaskScaleAndElemwiseAddFunctorIfEfEvT0_PT1_S4_S4_ii_param_0[24],
	.param .u64 .ptr .align 1 _Z12FusedBaisAddILi10E30MaskScaleAndElemwiseAddFunctorIfEfEvT0_PT1_S4_S4_ii_param_1,
	.param .u64 .ptr .align 1 _Z12FusedBaisAddILi10E30MaskScaleAndElemwiseAddFunctorIfEfEvT0_PT1_S4_S4_ii_param_2,
	.param .u64 .ptr .align 1 _Z12FusedBaisAddILi10E30MaskScaleAndElemwiseAddFunctorIfEfEvT0_PT1_S4_S4_ii_param_3,
	.param .u32 _Z12FusedBaisAddILi10E30MaskScaleAndElemwiseAddFunctorIfEfEvT0_PT1_S4_S4_ii_param_4,
	.param .u32 _Z12FusedBaisAddILi10E30MaskScaleAndElemwiseAddFunctorIfEfEvT0_PT1_S4_S4_ii_param_5
)
{
	.reg .pred 	%p<4>;
	.reg .b16 	%rs<2>;
	.reg .b32 	%r<13>;
	.reg .b32 	%f<9>;
	.reg .b64 	%rd<19>;

	ld.param.u64 	%rd1, [_Z12FusedBaisAddILi10E30MaskScaleAndElemwiseAddFunctorIfEfEvT0_PT1_S4_S4_ii_param_0];
	ld.param.u64 	%rd2, [_Z12FusedBaisAddILi10E30MaskScaleAndElemwiseAddFunctorIfEfEvT0_PT1_S4_S4_ii_param_0+8];
	ld.param.f32 	%f1, [_Z12FusedBaisAddILi10E30MaskScaleAndElemwiseAddFunctorIfEfEvT0_PT1_S4_S4_ii_param_0+16];
	ld.param.u64 	%rd8, [_Z12FusedBaisAddILi10E30MaskScaleAndElemwiseAddFunctorIfEfEvT0_PT1_S4_S4_ii_param_1];
	ld.param.u64 	%rd9, [_Z12FusedBaisAddILi10E30MaskScaleAndElemwiseAddFunctorIfEfEvT0_PT1_S4_S4_ii_param_2];
	ld.param.u64 	%rd10, [_Z12FusedBaisAddILi10E30MaskScaleAndElemwiseAddFunctorIfEfEvT0_PT1_S4_S4_ii_param_3];
	ld.param.u32 	%r6, [_Z12FusedBaisAddILi10E30MaskScaleAndElemwiseAddFunctorIfEfEvT0_PT1_S4_S4_ii_param_4];
	ld.param.u32 	%r7, [_Z12FusedBaisAddILi10E30MaskScaleAndElemwiseAddFunctorIfEfEvT0_PT1_S4_S4_ii_param_5];
	mov.u32 	%r1, %ntid.x;
	mov.u32 	%r8, %ctaid.x;
	mov.u32 	%r9, %tid.x;
	mad.lo.s32 	%r12, %r1, %r8, %r9;
	setp.ge.s32 	%p1, %r12, %r6;
	@%p1 bra 	$L__BB0_3;
	mov.u32 	%r10, %nctaid.x;
	mul.lo.s32 	%r3, %r10, %r1;
	cvta.to.global.u64 	%rd3, %rd2;
	cvta.to.global.u64 	%rd4, %rd1;
	cvta.to.global.u64 	%rd5, %rd8;
	cvta.to.global.u64 	%rd6, %rd10;
	cvta.to.global.u64 	%rd7, %rd9;
$L__BB0_2:
	cvt.s64.s32 	%rd11, %r12;
	mul.wide.s32 	%rd12, %r12, 4;
	add.s64 	%rd13, %rd5, %rd12;
	ld.global.f32 	%f2, [%rd13];
	rem.s32 	%r11, %r12, %r7;
	mul.wide.s32 	%rd14, %r11, 4;
	add.s64 	%rd15, %rd6, %rd14;
	ld.global.f32 	%f3, [%rd15];
	add.f32 	%f4, %f2, %f3;
	add.s64 	%rd16, %rd4, %rd11;
	ld.global.u8 	%rs1, [%rd16];
	setp.ne.s16 	%p2, %rs1, 0;
	selp.f32 	%f5, 0f3F800000, 0f00000000, %p2;
	mul.f32 	%f6, %f1, %f5;
	add.s64 	%rd17, %rd3, %rd12;
	ld.global.f32 	%f7, [%rd17];
	fma.rn.f32 	%f8, %f4, %f6, %f7;
	add.s64 	%rd18, %rd7, %rd12;
	st.global.f32 	[%rd18], %f8;
	add.s32 	%r12, %r12, %r3;
	setp.lt.s32 	%p3, %r12, %r6;
	@%p3 bra 	$L__BB0_2;
$L__BB0_3:
	ret;

}


// ===== COMPILED SASS (sm_100) =====

	.target	sm_100

	.elftype	@"ET_EXEC"


//--------------------- .note.nv.tkinfo           --------------------------
	.section	.note.nv.tkinfo,"",@"SHT_NOTE"
	.sectionflags	@"SHF_NOTE_NV_TKINFO"
	.tkinfo
        /*0018*/ 	.word	0x00000002
        /*0030*/ 	.string	""
        /*0030*/ 	.string	"ptxas"
        /*0030*/ 	.string	"Cuda compilation tools, release 13.0, V13.0.88"
        /*0030*/ 	.string	"Build cuda_13.0.r13.0/compiler.36424714_0"
        /*0030*/ 	.string	"-arch sm_100 -m 64 "



//--------------------- .note.nv.cuinfo           --------------------------
	.section	.note.nv.cuinfo,"",@"SHT_NOTE"
	.sectionflags	@"SHF_NOTE_NV_CUINFO"
        /*0018*/ 	.short	0x0002
        /*001a*/ 	.short	0x0064
        /*001c*/ 	.short	0x0082
	.zero		2


//--------------------- .nv.info                  --------------------------
	.section	.nv.info,"",@"SHT_CUDA_INFO"
	.align	4


	//----- nvinfo : EIATTR_REGCOUNT
	.align		4
        /*0000*/ 	.byte	0x04, 0x2f
        /*0002*/ 	.short	(.L_1 - .L_0)
	.align		4
.L_0:
        /*0004*/ 	.word	index@(_Z12FusedBaisAddILi10E30MaskScaleAndElemwiseAddFunctorIfEfEvT0_PT1_S4_S4_ii)
        /*0008*/ 	.word	0x0000001a


	//----- nvinfo : EIATTR_FRAME_SIZE
	.align		4
.L_1:
        /*000c*/ 	.byte	0x04, 0x11
        /*000e*/ 	.short	(.L_3 - .L_2)
	.align		4
.L_2:
        /*0010*/ 	.word	index@(_Z12FusedBaisAddILi10E30MaskScaleAndElemwiseAddFunctorIfEfEvT0_PT1_S4_S4_ii)
        /*0014*/ 	.word	0x00000000


	//----- nvinfo : EIATTR_MIN_STACK_SIZE
	.align		4
.L_3:
        /*0018*/ 	.byte	0x04, 0x12
        /*001a*/ 	.short	(.L_5 - .L_4)
	.align		4
.L_4:
        /*001c*/ 	.word	index@(_Z12FusedBaisAddILi10E30MaskScaleAndElemwiseAddFunctorIfEfEvT0_PT1_S4_S4_ii)
        /*0020*/ 	.word	0x00000000
.L_5:


//--------------------- .nv.compat                --------------------------
	.section	.nv.compat,"",@"SHT_CUDA_COMPAT_INFO"
	.align	4
        /*0000*/ 	.byte	0x02, 0x09, 0x00, 0x00, 0x02, 0x02, 0x01, 0x00, 0x02, 0x05, 0x05, 0x00, 0x03, 0x07, 0x01, 0x01
        /*0010*/ 	.byte	0x02, 0x03, 0x00, 0x00, 0x02, 0x06, 0x01, 0x00, 0x04, 0x0b, 0x08, 0x00, 0x09, 0x00, 0x00, 0x00
        /*0020*/ 	.byte	0x00, 0x00, 0x00, 0x00


//--------------------- .nv.info._Z12FusedBaisAddILi10E30MaskScaleAndElemwiseAddFunctorIfEfEvT0_PT1_S4_S4_ii --------------------------
	.section	.nv.info._Z12FusedBaisAddILi10E30MaskScaleAndElemwiseAddFunctorIfEfEvT0_PT1_S4_S4_ii,"",@"SHT_CUDA_INFO"
	.sectionflags	@""
	.align	4


	//----- nvinfo : EIATTR_CUDA_API_VERSION
	.align		4
        /*0000*/ 	.byte	0x04, 0x37
        /*0002*/ 	.short	(.L_7 - .L_6)
.L_6:
        /*0004*/ 	.word	0x00000082


	//----- nvinfo : EIATTR_KPARAM_INFO
	.align		4
.L_7:
        /*0008*/ 	.byte	0x04, 0x17
        /*000a*/ 	.short	(.L_9 - .L_8)
.L_8:
        /*000c*/ 	.word	0x00000000
        /*0010*/ 	.short	0x0005
        /*0012*/ 	.short	0x0034
        /*0014*/ 	.byte	0x00, 0xf0, 0x11, 0x00


	//----- nvinfo : EIATTR_KPARAM_INFO
	.align		4
.L_9:
        /*0018*/ 	.byte	0x04, 0x17
        /*001a*/ 	.short	(.L_11 - .L_10)
.L_10:
        /*001c*/ 	.word	0x00000000
        /*0020*/ 	.short	0x0004
        /*0022*/ 	.short	0x0030
        /*0024*/ 	.byte	0x00, 0xf0, 0x11, 0x00


	//----- nvinfo : EIATTR_KPARAM_INFO
	.align		4
.L_11:
        /*0028*/ 	.byte	0x04, 0x17
        /*002a*/ 	.short	(.L_13 - .L_12)
.L_12:
        /*002c*/ 	.word	0x00000000
        /*0030*/ 	.short	0x0003
        /*0032*/ 	.short	0x0028
        /*0034*/ 	.byte	0x00, 0xf5, 0x21, 0x00


	//----- nvinfo : EIATTR_KPARAM_INFO
	.align		4
.L_13:
        /*0038*/ 	.byte	0x04, 0x17
        /*003a*/ 	.short	(.L_15 - .L_14)
.L_14:
        /*003c*/ 	.word	0x00000000
        /*0040*/ 	.short	0x0002
        /*0042*/ 	.short	0x0020
        /*0044*/ 	.byte	0x00, 0xf5, 0x21, 0x00


	//----- nvinfo : EIATTR_KPARAM_INFO
	.align		4
.L_15:
        /*0048*/ 	.byte	0x04, 0x17
        /*004a*/ 	.short	(.L_17 - .L_16)
.L_16:
        /*004c*/ 	.word	0x00000000
        /*0050*/ 	.short	0x0001
        /*0052*/ 	.short	0x0018
        /*0054*/ 	.byte	0x00, 0xf5, 0x21, 0x00


	//----- nvinfo : EIATTR_KPARAM_INFO
	.align		4
.L_17:
        /*0058*/ 	.byte	0x04, 0x17
        /*005a*/ 	.short	(.L_19 - .L_18)
.L_18:
        /*005c*/ 	.word	0x00000000
        /*0060*/ 	.short	0x0000
        /*0062*/ 	.short	0x0000
        /*0064*/ 	.byte	0x00, 0xf0, 0x61, 0x00


	//----- nvinfo : EIATTR_SPARSE_MMA_MASK
	.align		4
.L_19:
        /*0068*/ 	.byte	0x03, 0x50
        /*006a*/ 	.short	0x0000


	//----- nvinfo : EIATTR_MAXREG_COUNT
	.align		4
        /*006c*/ 	.byte	0x03, 0x1b
        /*006e*/ 	.short	0x00ff


	//----- nvinfo : EIATTR_MERCURY_ISA_VERSION
	.align		4
        /*0070*/ 	.byte	0x03, 0x5f
        /*0072*/ 	.short	0x0101


	//----- nvinfo : EIATTR_VRC_CTA_INIT_COUNT
	.align		4
        /*0074*/ 	.byte	0x02, 0x4a
	.zero		1
	.zero		1


	//----- nvinfo : EIATTR_EXIT_INSTR_OFFSETS
	.align		4
        /*0078*/ 	.byte	0x04, 0x1c
        /*007a*/ 	.short	(.L_21 - .L_20)


	//   ....[0]....
.L_20:
        /*007c*/ 	.word	0x00000070


	//   ....[1]....
        /*0080*/ 	.word	0x00000400


	//----- nvinfo : EIATTR_CRS_STACK_SIZE
	.align		4
.L_21:
        /*0084*/ 	.byte	0x04, 0x1e
        /*0086*/ 	.short	(.L_23 - .L_22)
.L_22:
        /*0088*/ 	.word	0x00000000


	//----- nvinfo : EIATTR_CBANK_PARAM_SIZE
	.align		4
.L_23:
        /*008c*/ 	.byte	0x03, 0x19
        /*008e*/ 	.short	0x0038


	//----- nvinfo : EIATTR_PARAM_CBANK
	.align		4
        /*0090*/ 	.byte	0x04, 0x0a
        /*0092*/ 	.short	(.L_25 - .L_24)
	.align		4
.L_24:
        /*0094*/ 	.word	index@(.nv.constant0._Z12FusedBaisAddILi10E30MaskScaleAndElemwiseAddFunctorIfEfEvT0_PT1_S4_S4_ii)
        /*0098*/ 	.short	0x0380
        /*009a*/ 	.short	0x0038


	//----- nvinfo : EIATTR_SW_WAR
	.align		4
.L_25:
        /*009c*/ 	.byte	0x04, 0x36
        /*009e*/ 	.short	(.L_27 - .L_26)
.L_26:
        /*00a0*/ 	.word	0x00000008
.L_27:


//--------------------- .nv.callgraph             --------------------------
	.section	.nv.callgraph,"",@"SHT_CUDA_CALLGRAPH"
	.align	4
	.sectionentsize	8
	.align		4
        /*0000*/ 	.word	0x00000000
	.align		4
        /*0004*/ 	.word	0xffffffff
	.align		4
        /*0008*/ 	.word	0x00000000
	.align		4
        /*000c*/ 	.word	0xfffffffe
	.align		4
        /*0010*/ 	.word	0x00000000
	.align		4
        /*0014*/ 	.word	0xfffffffd
	.align		4
        /*0018*/ 	.word	0x00000000
	.align		4
        /*001c*/ 	.word	0xfffffffc


//--------------------- .text._Z12FusedBaisAddILi10E30MaskScaleAndElemwiseAddFunctorIfEfEvT0_PT1_S4_S4_ii --------------------------
	.section	.text._Z12FusedBaisAddILi10E30MaskScaleAndElemwiseAddFunctorIfEfEvT0_PT1_S4_S4_ii,"ax",@progbits
	.align	128
        .global         _Z12FusedBaisAddILi10E30MaskScaleAndElemwiseAddFunctorIfEfEvT0_PT1_S4_S4_ii
        .type           _Z12FusedBaisAddILi10E30MaskScaleAndElemwiseAddFunctorIfEfEvT0_PT1_S4_S4_ii,@function
        .size           _Z12FusedBaisAddILi10E30MaskScaleAndElemwiseAddFunctorIfEfEvT0_PT1_S4_S4_ii,(.L_x_2 - _Z12FusedBaisAddILi10E30MaskScaleAndElemwiseAddFunctorIfEfEvT0_PT1_S4_S4_ii)
        .other          _Z12FusedBaisAddILi10E30MaskScaleAndElemwiseAddFunctorIfEfEvT0_PT1_S4_S4_ii,@"STO_CUDA_ENTRY STV_DEFAULT"
_Z12FusedBaisAddILi10E30MaskScaleAndElemwiseAddFunctorIfEfEvT0_PT1_S4_S4_ii:
.text._Z12FusedBaisAddILi10E30MaskScaleAndElemwiseAddFunctorIfEfEvT0_PT1_S4_S4_ii:
[----:B------:R-:W-:Y:S01]  /*0000*/  LDC R1, c[0x0][0x37c] ;  /* 0x0000df00ff017b82 */ /* 0x000fe20000000800 */
[----:B------:R-:W0:Y:S01]  /*0010*/  S2R R14, SR_CTAID.X ;  /* 0x00000000000e7919 */ /* 0x000e220000002500 */
[----:B------:R-:W0:Y:S01]  /*0020*/  LDCU UR4, c[0x0][0x360] ;  /* 0x00006c00ff0477ac */ /* 0x000e220008000800 */
[----:B------:R-:W0:Y:S01]  /*0030*/  S2R R3, SR_TID.X ;  /* 0x0000000000037919 */ /* 0x000e220000002100 */
[----:B------:R-:W1:Y:S01]  /*0040*/  LDCU UR5, c[0x0][0x3b0] ;  /* 0x00007600ff0577ac */ /* 0x000e620008000800 */
[----:B0-----:R-:W-:-:S05]  /*0050*/  IMAD R14, R14, UR4, R3 ;  /* 0x000000040e0e7c24 */ /* 0x001fca000f8e0203 */
[----:B-1----:R-:W-:-:S13]  /*0060*/  ISETP.GE.AND P0, PT, R14, UR5, PT ;  /* 0x000000050e007c0c */ /* 0x002fda000bf06270 */
[----:B------:R-:W-:Y:S05]  /*0070*/  @P0 EXIT ;  /* 0x000000000000094d */ /* 0x000fea0003800000 */
[----:B------:R-:W0:Y:S01]  /*0080*/  LDC R15, c[0x0][0x3b4] ;  /* 0x0000ed00ff0f7b82 */ /* 0x000e220000000800 */
[----:B------:R-:W1:Y:S01]  /*0090*/  LDCU UR5, c[0x0][0x370] ;  /* 0x00006e00ff0577ac */ /* 0x000e620008000800 */
[----:B------:R-:W2:Y:S06]  /*00a0*/  LDCU.64 UR6, c[0x0][0x358] ;  /* 0x00006b00ff0677ac */ /* 0x000eac0008000a00 */
[----:B------:R-:W3:Y:S01]  /*00b0*/  LDC R10, c[0x0][0x3b4] ;  /* 0x0000ed00ff0a7b82 */ /* 0x000ee20000000800 */
[----:B------:R-:W4:Y:S01]  /*00c0*/  LDCU UR11, c[0x0][0x3b0] ;  /* 0x00007600ff0b77ac */ /* 0x000f220008000800 */
[----:B------:R-:W0:Y:S06]  /*00d0*/  LDCU UR10, c[0x0][0x390] ;  /* 0x00007200ff0a77ac */ /* 0x000e2c0008000800 */
[----:B------:R-:W2:Y:S01]  /*00e0*/  LDC.64 R2, c[0x0][0x398] ;  /* 0x0000e600ff027b82 */ /* 0x000ea20000000a00 */
[----:B------:R-:W0:Y:S01]  /*00f0*/  LDCU.64 UR8, c[0x0][0x380] ;  /* 0x00007000ff0877ac */ /* 0x000e220008000a00 */
[----:B-1----:R-:W-:Y:S01]  /*0100*/  UIMAD UR4, UR4, UR5, URZ ;  /* 0x00000005040472a4 */ /* 0x002fe2000f8e02ff */
[----:B0-----:R-:W-:-:S05]  /*0110*/  IABS R0, R15 ;  /* 0x0000000f00007213 */ /* 0x001fca0000000000 */
[----:B------:R-:W0:Y:S01]  /*0120*/  LDC.64 R4, c[0x0][0x388] ;  /* 0x0000e200ff047b82 */ /* 0x000e220000000a00 */
[----:B------:R-:W-:Y:S01]  /*0130*/  ISETP.NE.AND P0, PT, R15, RZ, PT ;  /* 0x000000ff0f00720c */ /* 0x000fe20003f05270 */
[----:B------:R-:W1:Y:S06]  /*0140*/  I2F.RP R11, R0 ;  /* 0x00000000000b7306 */ /* 0x000e6c0000209400 */
[----:B------:R-:W0:Y:S08]  /*0150*/  LDC.64 R6, c[0x0][0x3a0] ;  /* 0x0000e800ff067b82 */ /* 0x000e300000000a00 */
[----:B------:R-:W0:Y:S01]  /*0160*/  LDC.64 R8, c[0x0][0x3a8] ;  /* 0x0000ea00ff087b82 */ /* 0x000e220000000a00 */
[----:B-1----:R-:W1:Y:S02]  /*0170*/  MUFU.RCP R11, R11 ;  /* 0x0000000b000b7308 */ /* 0x002e640000001000 */
[----:B-1----:R-:W-:-:S06]  /*0180*/  VIADD R12, R11, 0xffffffe ;  /* 0x0ffffffe0b0c7836 */ /* 0x002fcc0000000000 */
[----:B------:R1:W5:Y:S02]  /*0190*/  F2I.FTZ.U32.TRUNC.NTZ R13, R12 ;  /* 0x0000000c000d7305 */ /* 0x000364000021f000 */
[----:B-1----:R-:W-:Y:S02]  /*01a0*/  HFMA2 R12, -RZ, RZ, 0, 0 ;  /* 0x00000000ff0c7431 */ /* 0x002fe400000001ff */
[----:B-----5:R-:W-:-:S04]  /*01b0*/  IMAD.MOV R11, RZ, RZ, -R13 ;  /* 0x000000ffff0b7224 */ /* 0x020fc800078e0a0d */
[----:B------:R-:W-:-:S04]  /*01c0*/  IMAD R11, R11, R0, RZ ;  /* 0x000000000b0b7224 */ /* 0x000fc800078e02ff */
[----:B------:R-:W-:Y:S01]  /*01d0*/  IMAD.HI.U32 R11, R13, R11, R12 ;  /* 0x0000000b0d0b7227 */ /* 0x000fe200078e000c */
[----:B------:R-:W-:-:S03]  /*01e0*/  LOP3.LUT R12, RZ, R15, RZ, 0x33, !PT ;  /* 0x0000000fff0c7212 */ /* 0x000fc600078e33ff */
[----:B0-234-:R-:W-:-:S07]  /*01f0*/  IMAD.MOV.U32 R13, RZ, RZ, R14 ;  /* 0x000000ffff0d7224 */ /* 0x01dfce00078e000e */
.L_x_0:
[----:B------:R-:W-:Y:S02]  /*0200*/  IABS R16, R13 ;  /* 0x0000000d00107213 */ /* 0x000fe40000000000 */
[----:B------:R-:W-:-:S03]  /*0210*/  IABS R18, R10 ;  /* 0x0000000a00127213 */ /* 0x000fc60000000000 */
[----:B------:R-:W-:-:S05]  /*0220*/  IMAD.HI.U32 R14, R11, R16, RZ ;  /* 0x000000100b0e7227 */ /* 0x000fca00078e00ff */
[----:B------:R-:W-:Y:S02]  /*0230*/  IADD3 R15, PT, PT, -R14, RZ, RZ ;  /* 0x000000ff0e0f7210 */ /* 0x000fe40007ffe1ff */
[----:B------:R-:W-:-:S03]  /*0240*/  SHF.R.S32.HI R14, RZ, 0x1f, R13 ;  /* 0x0000001fff0e7819 */ /* 0x000fc6000001140d */
[----:B------:R-:W-:-:S05]  /*0250*/  IMAD R15, R18, R15, R16 ;  /* 0x0000000f120f7224 */ /* 0x000fca00078e0210 */
[----:B------:R-:W-:-:S13]  /*0260*/  ISETP.GT.U32.AND P1, PT, R0, R15, PT ;  /* 0x0000000f0000720c */ /* 0x000fda0003f24070 */
[----:B------:R-:W-:Y:S01]  /*0270*/  @!P1 IMAD.IADD R15, R15, 0x1, -R18 ;  /* 0x000000010f0f9824 */ /* 0x000fe200078e0a12 */
[----:B------:R-:W-:-:S04]  /*0280*/  ISETP.GE.AND P1, PT, R13, RZ, PT ;  /* 0x000000ff0d00720c */ /* 0x000fc80003f26270 */
[----:B------:R-:W-:-:S13]  /*0290*/  ISETP.GT.U32.AND P2, PT, R0, R15, PT ;  /* 0x0000000f0000720c */ /* 0x000fda0003f44070 */
[----:B------:R-:W-:Y:S02]  /*02a0*/  @!P2 IADD3 R15, PT, PT, R15, -R18, RZ ;  /* 0x800000120f0fa210 */ /* 0x000fe40007ffe0ff */
[----:B0-----:R-:W-:-:S03]  /*02b0*/  IADD3 R20, P2, PT, R13, UR8, RZ ;  /* 0x000000080d147c10 */ /* 0x001fc6000ff5e0ff */
[----:B------:R-:W-:Y:S01]  /*02c0*/  @!P1 IMAD.MOV R15, RZ, RZ, -R15 ;  /* 0x000000ffff0f9224 */ /* 0x000fe200078e0a0f */
[----:B------:R-:W-:-:S04]  /*02d0*/  IADD3.X R21, PT, PT, R14, UR9, RZ, P2, !PT ;  /* 0x000000090e157c10 */ /* 0x000fc800097fe4ff */
[----:B------:R-:W-:Y:S01]  /*02e0*/  SEL R17, R12, R15, !P0 ;  /* 0x0000000f0c117207 */ /* 0x000fe20004000000 */
[----:B------:R-:W2:Y:S01]  /*02f0*/  LDG.E.U8 R20, desc[UR6][R20.64] ;  /* 0x0000000614147981 */ /* 0x000ea2000c1e1100 */
[----:B------:R-:W-:-:S04]  /*0300*/  IMAD.WIDE R14, R13, 0x4, R2 ;  /* 0x000000040d0e7825 */ /* 0x000fc800078e0202 */
[----:B------:R-:W-:Y:S02]  /*0310*/  IMAD.WIDE R16, R17, 0x4, R8 ;  /* 0x0000000411107825 */ /* 0x000fe400078e0208 */
[----:B------:R-:W3:Y:S02]  /*0320*/  LDG.E R15, desc[UR6][R14.64] ;  /* 0x000000060e0f7981 */ /* 0x000ee4000c1e1900 */
[C---:B------:R-:W-:Y:S02]  /*0330*/  IMAD.WIDE R18, R13.reuse, 0x4, R4 ;  /* 0x000000040d127825 */ /* 0x040fe400078e0204 */
[----:B------:R-:W3:Y:S04]  /*0340*/  LDG.E R16, desc[UR6][R16.64] ;  /* 0x0000000610107981 */ /* 0x000ee8000c1e1900 */
[----:B------:R-:W4:Y:S01]  /*0350*/  LDG.E R19, desc[UR6][R18.64] ;  /* 0x0000000612137981 */ /* 0x000f22000c1e1900 */
[----:B--2---:R-:W-:Y:S01]  /*0360*/  ISETP.NE.AND P1, PT, R20, RZ, PT ;  /* 0x000000ff1400720c */ /* 0x004fe20003f25270 */
[C---:B------:R-:W-:Y:S01]  /*0370*/  IMAD.WIDE R20, R13.reuse, 0x4, R6 ;  /* 0x000000040d147825 */ /* 0x040fe200078e0206 */
[----:B------:R-:W-:-:S02]  /*0380*/  IADD3 R13, PT, PT, R13, UR4, RZ ;  /* 0x000000040d0d7c10 */ /* 0x000fc4000fffe0ff */
[----:B------:R-:W-:Y:S02]  /*0390*/  FSEL R22, RZ, 1, !P1 ;  /* 0x3f800000ff167808 */ /* 0x000fe40004800000 */
[----:B------:R-:W-:-:S03]  /*03a0*/  ISETP.GE.AND P1, PT, R13, UR11, PT ;  /* 0x0000000b0d007c0c */ /* 0x000fc6000bf26270 */
[----:B------:R-:W-:Y:S01]  /*03b0*/  FMUL R23, R22, UR10 ;  /* 0x0000000a16177c20 */ /* 0x000fe20008400000 */
[----:B---3--:R-:W-:-:S04]  /*03c0*/  FADD R22, R15, R16 ;  /* 0x000000100f167221 */ /* 0x008fc80000000000 */
[----:B----4-:R-:W-:-:S05]  /*03d0*/  FFMA R23, R22, R23, R19 ;  /* 0x0000001716177223 */ /* 0x010fca0000000013 */
[----:B------:R0:W-:Y:S01]  /*03e0*/  STG.E desc[UR6][R20.64], R23 ;  /* 0x0000001714007986 */ /* 0x0001e2000c101906 */
[----:B------:R-:W-:Y:S05]  /*03f0*/  @!P1 BRA `(.L_x_0) ;  /* 0xfffffffc00809947 */ /* 0x000fea000383ffff */
[----:B------:R-:W-:Y:S05]  /*0400*/  EXIT ;  /* 0x000000000000794d */ /* 0x000fea0003800000 */
.L_x_1:
[----:B------:R-:W-:-:S00]  /*0410*/  BRA `(.L_x_1) ;  /* 0xfffffffc00fc7947 */ /* 0x000fc0000383ffff */
[----:B------:R-:W-:-:S00]  /*0420*/  NOP ;  /* 0x0000000000007918 */ /* 0x000fc00000000000 */
        /* <DEDUP_REMOVED lines=13> */
.L_x_2:


//--------------------- .nv.shared.reserved.0     --------------------------
	.section	.nv.shared.reserved.0,"aw",@nobits
	.weak		__nv_reservedSMEM_offset_0_alias
	.size		__nv_reservedSMEM_offset_0_alias, 0, 64
	.other		__nv_reservedSMEM_offset_0_alias,@"STO_CUDA_RESERVED_SHARED STV_DEFAULT"
__nv_reservedSMEM_offset_0_alias:
	.zero		0
	.zero		64


//--------------------- .nv.constant0._Z12FusedBaisAddILi10E30MaskScaleAndElemwiseAddFunctorIfEfEvT0_PT1_S4_S4_ii --------------------------
	.section	.nv.constant0._Z12FusedBaisAddILi10E30MaskScaleAndElemwiseAddFunctorIfEfEvT0_PT1_S4_S4_ii,"a",@progbits
	.sectionflags	@""
	.align	4
.nv.constant0._Z12FusedBaisAddILi10E30MaskScaleAndElemwiseAddFunctorIfEfEvT0_PT1_S4_S4_ii:
	.zero		952


//--------------------- SYMBOLS --------------------------

	.type		.nv.reservedSmem.offset0,@object
	.size		.nv.reservedSmem.offset0,0x4
